//
// Generated by NVIDIA NVVM Compiler
//
// Compiler Build ID: CL-36424714
// Cuda compilation tools, release 13.0, V13.0.88
// Based on NVVM 20.0.0
//

.version 9.0
.target sm_100
.address_size 64

	// .globl	_Z5hellov
.extern .func  (.param .b32 func_retval0) vprintf
(
	.param .b64 vprintf_param_0,
	.param .b64 vprintf_param_1
)
;
.global .align 1 .b8 $str[46] = {72, 101, 108, 108, 111, 32, 102, 114, 111, 109, 32, 105, 110, 100, 101, 120, 58, 32, 37, 117, 32, 40, 98, 108, 111, 99, 107, 58, 32, 37, 117, 44, 32, 116, 104, 114, 101, 97, 100, 58, 32, 37, 117, 41, 10};

.visible .entry _Z5hellov()
{
	.local .align 8 .b8 	__local_depot0[16];
	.reg .b64 	%SP;
	.reg .b64 	%SPL;
	.reg .b32 	%r<7>;
	.reg .b64 	%rd<5>;

	mov.u64 	%SPL, __local_depot0;
	cvta.local.u64 	%SP, %SPL;
	add.u64 	%rd1, %SP, 0;
	add.u64 	%rd2, %SPL, 0;
	mov.u32 	%r1, %tid.x;
	mov.u32 	%r2, %ctaid.x;
	mov.u32 	%r3, %ntid.x;
	mad.lo.s32 	%r4, %r2, %r3, %r1;
	st.local.v2.u32 	[%rd2], {%r4, %r2};
	st.local.u32 	[%rd2+8], %r1;
	mov.u64 	%rd3, $str;
	cvta.global.u64 	%rd4, %rd3;
	{ // callseq 0, 0
	.param .b64 param0;
	st.param.b64 	[param0], %rd4;
	.param .b64 param1;
	st.param.b64 	[param1], %rd1;
	.param .b32 retval0;
	call.uni (retval0), 
	vprintf, 
	(
	param0, 
	param1
	);
	ld.param.b32 	%r5, [retval0];
	} // callseq 0
	ret;

}


// ===== COMPILED SASS (sm_100) =====

	.target	sm_100

	.elftype	@"ET_EXEC"


//--------------------- .note.nv.tkinfo           --------------------------
	.section	.note.nv.tkinfo,"",@"SHT_NOTE"
	.sectionflags	@"SHF_NOTE_NV_TKINFO"
	.tkinfo
        /*0018*/ 	.word	0x00000002
        /*0030*/ 	.string	""
        /*0030*/ 	.string	"ptxas"
        /*0030*/ 	.string	"Cuda compilation tools, release 13.0, V13.0.88"
        /*0030*/ 	.string	"Build cuda_13.0.r13.0/compiler.36424714_0"
        /*0030*/ 	.string	"-arch sm_100 -m 64 "



//--------------------- .note.nv.cuinfo           --------------------------
	.section	.note.nv.cuinfo,"",@"SHT_NOTE"
	.sectionflags	@"SHF_NOTE_NV_CUINFO"
        /*0018*/ 	.short	0x0002
        /*001a*/ 	.short	0x0064
        /*001c*/ 	.short	0x0082
	.zero		2


//--------------------- .nv.info                  --------------------------
	.section	.nv.info,"",@"SHT_CUDA_INFO"
	.align	4


	//----- nvinfo : EIATTR_REGCOUNT
	.align		4
        /*0000*/ 	.byte	0x04, 0x2f
        /*0002*/ 	.short	(.L_2 - .L_1)
	.align		4
.L_1:
        /*0004*/ 	.word	index@(_Z5hellov)
        /*0008*/ 	.word	0x00000018


	//----- nvinfo : EIATTR_FRAME_SIZE
	.align		4
.L_2:
        /*000c*/ 	.byte	0x04, 0x11
        /*000e*/ 	.short	(.L_4 - .L_3)
	.align		4
.L_3:
        /*0010*/ 	.word	index@(_Z5hellov)
        /*0014*/ 	.word	0x00000010


	//----- nvinfo : EIATTR_MIN_STACK_SIZE
	.align		4
.L_4:
        /*0018*/ 	.byte	0x04, 0x12
        /*001a*/ 	.short	(.L_6 - .L_5)
	.align		4
.L_5:
        /*001c*/ 	.word	index@(_Z5hellov)
        /*0020*/ 	.word	0x00000010
.L_6:


//--------------------- .nv.compat                --------------------------
	.section	.nv.compat,"",@"SHT_CUDA_COMPAT_INFO"
	.align	4
        /*0000*/ 	.byte	0x02, 0x09, 0x00, 0x00, 0x02, 0x02, 0x01, 0x00, 0x02, 0x05, 0x05, 0x00, 0x03, 0x07, 0x01, 0x01
        /*0010*/ 	.byte	0x02, 0x03, 0x00, 0x00, 0x02, 0x06, 0x01, 0x00, 0x04, 0x0b, 0x08, 0x00, 0x09, 0x00, 0x00, 0x00
        /*0020*/ 	.byte	0x00, 0x00, 0x00, 0x00


//--------------------- .nv.info._Z5hellov        --------------------------
	.section	.nv.info._Z5hellov,"",@"SHT_CUDA_INFO"
	.sectionflags	@""
	.align	4


	//----- nvinfo : EIATTR_CUDA_API_VERSION
	.align		4
        /*0000*/ 	.byte	0x04, 0x37
        /*0002*/ 	.short	(.L_8 - .L_7)
.L_7:
        /*0004*/ 	.word	0x00000082


	//----- nvinfo : EIATTR_SPARSE_MMA_MASK
	.align		4
.L_8:
        /*0008*/ 	.byte	0x03, 0x50
        /*000a*/ 	.short	0x0000


	//----- nvinfo : EIATTR_MAXREG_COUNT
	.align		4
        /*000c*/ 	.byte	0x03, 0x1b
        /*000e*/ 	.short	0x00ff


	//----- nvinfo : EIATTR_EXTERNS
	.align		4
        /*0010*/ 	.byte	0x04, 0x0f
        /*0012*/ 	.short	(.L_10 - .L_9)


	//   ....[0]....
	.align		4
.L_9:
        /*0014*/ 	.word	index@(vprintf)


	//----- nvinfo : EIATTR_MERCURY_ISA_VERSION
	.align		4
.L_10:
        /*0018*/ 	.byte	0x03, 0x5f
        /*001a*/ 	.short	0x0101


	//----- nvinfo : EIATTR_VRC_CTA_INIT_COUNT
	.align		4
        /*001c*/ 	.byte	0x02, 0x4a
	.zero		1
	.zero		1


	//----- nvinfo : EIATTR_SYSCALL_OFFSETS
	.align		4
        /*0020*/ 	.byte	0x04, 0x46
        /*0022*/ 	.short	(.L_12 - .L_11)


	//   ....[0]....
.L_11:
        /*0024*/ 	.word	0x00000120


	//----- nvinfo : EIATTR_EXIT_INSTR_OFFSETS
	.align		4
.L_12:
        /*0028*/ 	.byte	0x04, 0x1c
        /*002a*/ 	.short	(.L_14 - .L_13)


	//   ....[0]....
.L_13:
        /*002c*/ 	.word	0x00000130


	//----- nvinfo : EIATTR_SW_WAR
	.align		4
.L_14:
        /*0030*/ 	.byte	0x04, 0x36
        /*0032*/ 	.short	(.L_16 - .L_15)
.L_15:
        /*0034*/ 	.word	0x00000008
.L_16:


//--------------------- .nv.callgraph             --------------------------
	.section	.nv.callgraph,"",@"SHT_CUDA_CALLGRAPH"
	.align	4
	.sectionentsize	8
	.align		4
        /*0000*/ 	.word	0x00000000
	.align		4
        /*0004*/ 	.word	0xffffffff
	.align		4
        /*0008*/ 	.word	index@(_Z5hellov)
	.align		4
        /*000c*/ 	.word	index@(vprintf)
	.align		4
        /*0010*/ 	.word	0x00000000
	.align		4
        /*0014*/ 	.word	0xfffffffe
	.align		4
        /*0018*/ 	.word	0x00000000
	.align		4
        /*001c*/ 	.word	0xfffffffd
	.align		4
        /*0020*/ 	.word	0x00000000
	.align		4
        /*0024*/ 	.word	0xfffffffc


//--------------------- .nv.constant4             --------------------------
	.section	.nv.constant4,"a",@progbits
	.align	8
	.align		8
.nv.constant4:
        /*0000*/ 	.dword	vprintf
	.align		8
        /*0008*/ 	.dword	$str


//--------------------- .text._Z5hellov           --------------------------
	.section	.text._Z5hellov,"ax",@progbits
	.align	128
        .global         _Z5hellov
        .type           _Z5hellov,@function
        .size           _Z5hellov,(.L_x_2 - _Z5hellov)
        .other          _Z5hellov,@"STO_CUDA_ENTRY STV_DEFAULT"
_Z5hellov:
.text._Z5hellov:
[----:B------:R-:W0:Y:S01]  /*0000*/  LDC R1, c[0x0][0x37c] ;  /* 0x0000df00ff017b82 */ /* 0x000e220000000800 */
[----:B------:R-:W1:Y:S01]  /*0010*/  S2R R10, SR_TID.X ;  /* 0x00000000000a7919 */ /* 0x000e620000002100 */
[----:B------:R-:W2:Y:S01]  /*0020*/  LDCU UR5, c[0x0][0x2fc] ;  /* 0x00005f80ff0577ac */ /* 0x000ea20008000800 */
[----:B0-----:R-:W-:Y:S01]  /*0030*/  VIADD R1, R1, 0xfffffff0 ;  /* 0xfffffff001017836 */ /* 0x001fe20000000000 */
[----:B------:R-:W-:Y:S01]  /*0040*/  MOV R0, 0x0 ;  /* 0x0000000000007802 */ /* 0x000fe20000000f00 */
[----:B------:R-:W0:Y:S01]  /*0050*/  S2R R3, SR_CTAID.X ;  /* 0x0000000000037919 */ /* 0x000e220000002500 */
[----:B------:R-:W0:Y:S02]  /*0060*/  LDCU UR6, c[0x0][0x360] ;  /* 0x00006c00ff0677ac */ /* 0x000e240008000800 */
[----:B------:R3:W4:Y:S01]  /*0070*/  LDC.64 R8, c[0x4][R0] ;  /* 0x0100000000087b82 */ /* 0x0007220000000a00 */
[----:B------:R-:W5:Y:S02]  /*0080*/  LDCU UR4, c[0x0][0x2f8] ;  /* 0x00005f00ff0477ac */ /* 0x000f640008000800 */
[----:B-----5:R-:W-:Y:S01]  /*0090*/  IADD3 R6, P0, PT, R1, UR4, RZ ;  /* 0x0000000401067c10 */ /* 0x020fe2000ff1e0ff */
[----:B-1----:R3:W-:Y:S04]  /*00a0*/  STL [R1+0x8], R10 ;  /* 0x0000080a01007387 */ /* 0x0027e80000100800 */
[----:B--2---:R-:W-:-:S02]  /*00b0*/  IMAD.X R7, RZ, RZ, UR5, P0 ;  /* 0x00000005ff077e24 */ /* 0x004fc400080e06ff */
[----:B0-----:R-:W-:Y:S01]  /*00c0*/  IMAD R2, R3, UR6, R10 ;  /* 0x0000000603027c24 */ /* 0x001fe2000f8e020a */
[----:B------:R-:W0:Y:S04]  /*00d0*/  LDCU.64 UR6, c[0x4][0x8] ;  /* 0x01000100ff0677ac */ /* 0x000e280008000a00 */
[----:B------:R3:W-:Y:S01]  /*00e0*/  STL.64 [R1], R2 ;  /* 0x0000000201007387 */ /* 0x0007e20000100a00 */
[----:B0-----:R-:W-:Y:S01]  /*00f0*/  IMAD.U32 R4, RZ, RZ, UR6 ;  /* 0x00000006ff047e24 */ /* 0x001fe2000f8e00ff */
[----:B---34-:R-:W-:-:S07]  /*0100*/  MOV R5, UR7 ;  /* 0x0000000700057c02 */ /* 0x018fce0008000f00 */
[----:B------:R-:W-:-:S07]  /*0110*/  LEPC R20, `(.L_x_0) ;  /* 0x000000001014794e */ /* 0x000fce0000000000 */
[----:B------:R-:W-:Y:S05]  /*0120*/  CALL.ABS.NOINC R8 ;  /* 0x0000000008007343 */ /* 0x000fea0003c00000 */
.L_x_0:
[----:B------:R-:W-:Y:S05]  /*0130*/  EXIT ;  /* 0x000000000000794d */ /* 0x000fea0003800000 */
.L_x_1:
[----:B------:R-:W-:-:S00]  /*0140*/  BRA `(.L_x_1) ;  /* 0xfffffffc00fc7947 */ /* 0x000fc0000383ffff */
[----:B------:R-:W-:-:S00]  /*0150*/  NOP ;  /* 0x0000000000007918 */ /* 0x000fc00000000000 */
        /* <DEDUP_REMOVED lines=10> */
.L_x_2:


//--------------------- .nv.global.init           --------------------------
	.section	.nv.global.init,"aw",@progbits
.nv.global.init:
	.type		$str,@object
	.size		$str,(.L_0 - $str)
$str:
        /*0000*/ 	.byte	0x48, 0x65, 0x6c, 0x6c, 0x6f, 0x20, 0x66, 0x72, 0x6f, 0x6d, 0x20, 0x69, 0x6e, 0x64, 0x65, 0x78
        /*0010*/ 	.byte	0x3a, 0x20, 0x25, 0x75, 0x20, 0x28, 0x62, 0x6c, 0x6f, 0x63, 0x6b, 0x3a, 0x20, 0x25, 0x75, 0x2c
        /*0020*/ 	.byte	0x20, 0x74, 0x68, 0x72, 0x65, 0x61, 0x64, 0x3a, 0x20, 0x25, 0x75, 0x29, 0x0a, 0x00
.L_0:


//--------------------- .nv.shared.reserved.0     --------------------------
	.section	.nv.shared.reserved.0,"aw",@nobits
	.weak		__nv_reservedSMEM_offset_0_alias
	.size		__nv_reservedSMEM_offset_0_alias, 0, 64
	.other		__nv_reservedSMEM_offset_0_alias,@"STO_CUDA_RESERVED_SHARED STV_DEFAULT"
__nv_reservedSMEM_offset_0_alias:
	.zero		0
	.zero		64


//--------------------- .nv.constant0._Z5hellov   --------------------------
	.section	.nv.constant0._Z5hellov,"a",@progbits
	.sectionflags	@""
	.align	4
.nv.constant0._Z5hellov:
	.zero		896


//--------------------- SYMBOLS --------------------------

	.type		.nv.reservedSmem.offset0,@object
	.size		.nv.reservedSmem.offset0,0x4
	.type		vprintf,@function
